	.headerflags	@"EF_CUDA_TEXMODE_UNIFIED EF_CUDA_64BIT_ADDRESS EF_CUDA_ACCELERATORS EF_CUDA_SM90 EF_CUDA_VIRTUAL_SM(EF_CUDA_SM90)"
	.elftype	@"ET_EXEC"


//--------------------- .nv.info                  --------------------------
	.section	.nv.info,"",@"SHT_CUDA_INFO"
	.align	4


	//----- nvinfo : EIATTR_REGCOUNT
	.align		4
        /*0000*/ 	.byte	0x04, 0x2f
        /*0002*/ 	.short	(.L_1 - .L_0)
	.align		4
.L_0:
        /*0004*/ 	.word	index@(triton_poi_fused_convolution_relu_threshold_backward_71)
        /*0008*/ 	.word	0x0000000e


	//----- nvinfo : EIATTR_MIN_STACK_SIZE
	.align		4
.L_1:
        /*000c*/ 	.byte	0x04, 0x12
        /*000e*/ 	.short	(.L_3 - .L_2)
	.align		4
.L_2:
        /*0010*/ 	.word	index@(triton_poi_fused_convolution_relu_threshold_backward_71)
        /*0014*/ 	.word	0x00000000


	//----- nvinfo : EIATTR_FRAME_SIZE
	.align		4
.L_3:
        /*0018*/ 	.byte	0x04, 0x11
        /*001a*/ 	.short	(.L_5 - .L_4)
	.align		4
.L_4:
        /*001c*/ 	.word	index@(triton_poi_fused_convolution_relu_threshold_backward_71)
        /*0020*/ 	.word	0x00000000


	//----- nvinfo : EIATTR_MIN_STACK_SIZE
	.align		4
.L_5:
        /*0024*/ 	.byte	0x04, 0x12
        /*0026*/ 	.short	(.L_7 - .L_6)
	.align		4
.L_6:
        /*0028*/ 	.word	index@(triton_poi_fused_convolution_relu_threshold_backward_71)
        /*002c*/ 	.word	0x00000000
.L_7:


//--------------------- .nv.info.triton_poi_fused_convolution_relu_threshold_backward_71 --------------------------
	.section	.nv.info.triton_poi_fused_convolution_relu_threshold_backward_71,"",@"SHT_CUDA_INFO"
	.sectionflags	@""
	.align	4


	//----- nvinfo : EIATTR_CUDA_API_VERSION
	.align		4
        /*0000*/ 	.byte	0x04, 0x37
        /*0002*/ 	.short	(.L_9 - .L_8)
.L_8:
        /*0004*/ 	.word	0x0000007c


	//----- nvinfo : EIATTR_KPARAM_INFO
	.align		4
.L_9:
        /*0008*/ 	.byte	0x04, 0x17
        /*000a*/ 	.short	(.L_11 - .L_10)
.L_10:
        /*000c*/ 	.word	0x00000000
        /*0010*/ 	.short	0x0003
        /*0012*/ 	.short	0x0018
        /*0014*/ 	.byte	0x00, 0xf0, 0x11, 0x00


	//----- nvinfo : EIATTR_KPARAM_INFO
	.align		4
.L_11:
        /*0018*/ 	.byte	0x04, 0x17
        /*001a*/ 	.short	(.L_13 - .L_12)
.L_12:
        /*001c*/ 	.word	0x00000000
        /*0020*/ 	.short	0x0002
        /*0022*/ 	.short	0x0010
        /*0024*/ 	.byte	0x00, 0xf4, 0x21, 0x00


	//----- nvinfo : EIATTR_KPARAM_INFO
	.align		4
.L_13:
        /*0028*/ 	.byte	0x04, 0x17
        /*002a*/ 	.short	(.L_15 - .L_14)
.L_14:
        /*002c*/ 	.word	0x00000000
        /*0030*/ 	.short	0x0001
        /*0032*/ 	.short	0x0008
        /*0034*/ 	.byte	0x00, 0xf4, 0x21, 0x00


	//----- nvinfo : EIATTR_KPARAM_INFO
	.align		4
.L_15:
        /*0038*/ 	.byte	0x04, 0x17
        /*003a*/ 	.short	(.L_17 - .L_16)
.L_16:
        /*003c*/ 	.word	0x00000000
        /*0040*/ 	.short	0x0000
        /*0042*/ 	.short	0x0000
        /*0044*/ 	.byte	0x00, 0xf4, 0x21, 0x00


	//----- nvinfo : EIATTR_SPARSE_MMA_MASK
	.align		4
.L_17:
        /*0048*/ 	.byte	0x03, 0x50
        /*004a*/ 	.short	0x0000


	//----- nvinfo : EIATTR_MAXREG_COUNT
	.align		4
        /*004c*/ 	.byte	0x03, 0x1b
        /*004e*/ 	.short	0x00ff


	//----- nvinfo : EIATTR_EXIT_INSTR_OFFSETS
	.align		4
        /*0050*/ 	.byte	0x04, 0x1c
        /*0052*/ 	.short	(.L_19 - .L_18)


	//   ....[0]....
.L_18:
        /*0054*/ 	.word	0x00000230


	//   ....[1]....
        /*0058*/ 	.word	0x00000250


	//----- nvinfo : EIATTR_REQNTID
	.align		4
.L_19:
        /*005c*/ 	.byte	0x04, 0x10
        /*005e*/ 	.short	(.L_21 - .L_20)
.L_20:
        /*0060*/ 	.word	0x00000080
        /*0064*/ 	.word	0x00000001
        /*0068*/ 	.word	0x00000001


	//----- nvinfo : EIATTR_CBANK_PARAM_SIZE
	.align		4
.L_21:
        /*006c*/ 	.byte	0x03, 0x19
        /*006e*/ 	.short	0x001c


	//----- nvinfo : EIATTR_PARAM_CBANK
	.align		4
        /*0070*/ 	.byte	0x04, 0x0a
        /*0072*/ 	.short	(.L_23 - .L_22)
	.align		4
.L_22:
        /*0074*/ 	.word	index@(.nv.constant0.triton_poi_fused_convolution_relu_threshold_backward_71)
        /*0078*/ 	.short	0x0210
        /*007a*/ 	.short	0x001c


	//----- nvinfo : EIATTR_SW_WAR
	.align		4
.L_23:
        /*007c*/ 	.byte	0x04, 0x36
        /*007e*/ 	.short	(.L_25 - .L_24)
.L_24:
        /*0080*/ 	.word	0x00000008
.L_25:


//--------------------- .nv.callgraph             --------------------------
	.section	.nv.callgraph,"",@"SHT_CUDA_CALLGRAPH"
	.align	4
	.sectionentsize	8
	.align		4
        /*0000*/ 	.word	0x00000000
	.align		4
        /*0004*/ 	.word	0xffffffff
	.align		4
        /*0008*/ 	.word	0x00000000
	.align		4
        /*000c*/ 	.word	0xfffffffe
	.align		4
        /*0010*/ 	.word	0x00000000
	.align		4
        /*0014*/ 	.word	0xfffffffd
	.align		4
        /*0018*/ 	.word	0x00000000
	.align		4
        /*001c*/ 	.word	0xfffffffc


//--------------------- .text.triton_poi_fused_convolution_relu_threshold_backward_71 --------------------------
	.section	.text.triton_poi_fused_convolution_relu_threshold_backward_71,"ax",@progbits
	.align	128
        .global         triton_poi_fused_convolution_relu_threshold_backward_71
        .type           triton_poi_fused_convolution_relu_threshold_backward_71,@function
        .size           triton_poi_fused_convolution_relu_threshold_backward_71,(.L_x_1 - triton_poi_fused_convolution_relu_threshold_backward_71)
        .other          triton_poi_fused_convolution_relu_threshold_backward_71,@"STO_CUDA_ENTRY STV_DEFAULT"
triton_poi_fused_convolution_relu_threshold_backward_71:
.text.triton_poi_fused_convolution_relu_threshold_backward_71:
[----:B------:R-:W0:Y:S02]  /*0000*/  LDC R1, c[0x0][0x28] ;  /* 0x00000a00ff017b82 */ /* 0x000e240000000800 */
[----:B------:R-:W1:Y:S01]  /*0010*/  S2R R0, SR_TID.X ;  /* 0x0000000000007919 */ /* 0x000e620000002100 */
[----:B------:R-:W2:Y:S01]  /*0020*/  LDC.64 R4, c[0x0][0x218] ;  /* 0x00008600ff047b82 */ /* 0x000ea20000000a00 */
[----:B------:R-:W-:Y:S01]  /*0030*/  CS2R R10, SRZ ;  /* 0x00000000000a7805 */ /* 0x000fe2000001ff00 */
[----:B------:R-:W-:Y:S01]  /*0040*/  ULDC.64 UR4, c[0x0][0x208] ;  /* 0x0000820000047ab9 */ /* 0x000fe20000000a00 */
[----:B------:R-:W3:Y:S01]  /*0050*/  S2R R7, SR_CTAID.X ;  /* 0x0000000000077919 */ /* 0x000ee20000002500 */
[----:B------:R-:W-:-:S04]  /*0060*/  ULDC.64 UR6, c[0x0][0x220] ;  /* 0x0000880000067ab9 */ /* 0x000fc80000000a00 */
[----:B------:R-:W4:Y:S01]  /*0070*/  LDC.64 R2, c[0x0][0x210] ;  /* 0x00008400ff027b82 */ /* 0x000f220000000a00 */
[----:B-1----:R-:W-:Y:S01]  /*0080*/  IMAD.SHL.U32 R0, R0, 0x2, RZ ;  /* 0x0000000200007824 */ /* 0x002fe200078e00ff */
[----:B---3--:R-:W-:-:S04]  /*0090*/  SHF.R.S32.HI R6, RZ, 0x17, R7 ;  /* 0x00000017ff067819 */ /* 0x008fc80000011407 */
[----:B------:R-:W-:-:S05]  /*00a0*/  LOP3.LUT R0, R0, 0xfe, RZ, 0xc0, !PT ;  /* 0x000000fe00007812 */ /* 0x000fca00078ec0ff */
[----:B------:R-:W-:Y:S01]  /*00b0*/  IMAD R7, R7, 0x100, R0 ;  /* 0x0000010007077824 */ /* 0x000fe200078e0200 */
[----:B------:R-:W-:-:S03]  /*00c0*/  SGXT R0, R6, 0x1 ;  /* 0x000000010600781a */ /* 0x000fc60000000200 */
[C---:B----4-:R-:W-:Y:S01]  /*00d0*/  IMAD.WIDE R2, R7.reuse, 0x4, R2 ;  /* 0x0000000407027825 */ /* 0x050fe200078e0202 */
[----:B------:R-:W-:Y:S02]  /*00e0*/  LEA.HI R0, R0, R7, RZ, 0x7 ;  /* 0x0000000700007211 */ /* 0x000fe400078f38ff */
[----:B------:R-:W-:Y:S02]  /*00f0*/  ISETP.GE.AND P0, PT, R7, 0x800, PT ;  /* 0x000008000700780c */ /* 0x000fe40003f06270 */
[----:B------:R-:W-:-:S05]  /*0100*/  LOP3.LUT R0, R0, 0xffffff80, RZ, 0xc0, !PT ;  /* 0xffffff8000007812 */ /* 0x000fca00078ec0ff */
[----:B------:R-:W-:-:S04]  /*0110*/  IMAD.IADD R9, R7, 0x1, -R0 ;  /* 0x0000000107097824 */ /* 0x000fc800078e0a00 */
[----:B--2---:R-:W-:Y:S01]  /*0120*/  IMAD.WIDE R4, R9, 0x4, R4 ;  /* 0x0000000409047825 */ /* 0x004fe200078e0204 */
[----:B------:R-:W-:-:S04]  /*0130*/  CS2R R8, SRZ ;  /* 0x0000000000087805 */ /* 0x000fc8000001ff00 */
[----:B------:R-:W2:Y:S04]  /*0140*/  @!P0 LDG.E.EL.64 R10, desc[UR4][R4.64] ;  /* 0x00000004040a8981 */ /* 0x000ea8000c2e1b00 */
[----:B------:R1:W2:Y:S02]  /*0150*/  @!P0 LDG.E.64 R8, desc[UR4][R2.64] ;  /* 0x0000000402088981 */ /* 0x0002a4000c1e1b00 */
[----:B-1----:R-:W-:-:S04]  /*0160*/  IADD3 R2, P3, R7, UR6, RZ ;  /* 0x0000000607027c10 */ /* 0x002fc8000ff7e0ff */
[----:B------:R-:W-:Y:S02]  /*0170*/  LEA.HI.X.SX32 R3, R7, UR7, 0x1, P3 ;  /* 0x0000000707037c11 */ /* 0x000fe400098f0eff */
[----:B--2---:R-:W-:Y:S01]  /*0180*/  FSETP.GEU.AND P2, PT, R8, -R10, PT ;  /* 0x8000000a0800720b */ /* 0x004fe20003f4e000 */
[----:B------:R-:W-:Y:S01]  /*0190*/  FADD R8, R10, R8 ;  /* 0x000000080a087221 */ /* 0x000fe20000000000 */
[----:B------:R-:W-:Y:S01]  /*01a0*/  FADD R0, R11, R9 ;  /* 0x000000090b007221 */ /* 0x000fe20000000000 */
[----:B------:R-:W-:-:S03]  /*01b0*/  FSETP.GEU.AND P1, PT, R9, -R11, PT ;  /* 0x8000000b0900720b */ /* 0x000fc60003f2e000 */
[----:B------:R-:W-:Y:S02]  /*01c0*/  FSEL R8, R8, RZ, P2 ;  /* 0x000000ff08087208 */ /* 0x000fe40001000000 */
[----:B------:R-:W-:Y:S02]  /*01d0*/  FSEL R0, R0, RZ, P1 ;  /* 0x000000ff00007208 */ /* 0x000fe40000800000 */
[----:B------:R-:W-:Y:S02]  /*01e0*/  FSETP.GTU.AND P2, PT, R8, RZ, PT ;  /* 0x000000ff0800720b */ /* 0x000fe40003f4c000 */
[----:B------:R-:W-:Y:S02]  /*01f0*/  FSETP.GTU.AND P1, PT, R0, RZ, PT ;  /* 0x000000ff0000720b */ /* 0x000fe40003f2c000 */
[----:B------:R-:W-:Y:S02]  /*0200*/  SEL R0, RZ, 0x1, P2 ;  /* 0x00000001ff007807 */ /* 0x000fe40001000000 */
[----:B------:R-:W-:-:S05]  /*0210*/  SEL R5, RZ, 0x100, P1 ;  /* 0x00000100ff057807 */ /* 0x000fca0000800000 */
[----:B------:R-:W-:Y:S01]  /*0220*/  IMAD.IADD R5, R0, 0x1, R5 ;  /* 0x0000000100057824 */ /* 0x000fe200078e0205 */
[----:B------:R-:W-:Y:S06]  /*0230*/  @P0 EXIT ;  /* 0x000000000000094d */ /* 0x000fec0003800000 */
[----:B------:R-:W-:Y:S01]  /*0240*/  STG.E.U16 desc[UR4][R2.64], R5 ;  /* 0x0000000502007986 */ /* 0x000fe2000c101504 */
[----:B------:R-:W-:Y:S05]  /*0250*/  EXIT ;  /* 0x000000000000794d */ /* 0x000fea0003800000 */
.L_x_0:
[----:B------:R-:W-:-:S00]  /*0260*/  BRA `(.L_x_0) ;  /* 0xfffffffc00fc7947 */ /* 0x000fc0000383ffff */
[----:B------:R-:W-:-:S00]  /*0270*/  NOP ;  /* 0x0000000000007918 */ /* 0x000fc00000000000 */
        /* <DEDUP_REMOVED lines=8> */
.L_x_1:


//--------------------- .nv.constant0.triton_poi_fused_convolution_relu_threshold_backward_71 --------------------------
	.section	.nv.constant0.triton_poi_fused_convolution_relu_threshold_backward_71,"a",@progbits
	.sectionflags	@""
	.align	4
.nv.constant0.triton_poi_fused_convolution_relu_threshold_backward_71:
	.zero		556
